//
// Generated by NVIDIA NVVM Compiler
//
// Compiler Build ID: CL-36424714
// Cuda compilation tools, release 13.0, V13.0.88
// Based on NVVM 20.0.0
//

.version 9.0
.target sm_100
.address_size 64

	// .globl	_Z6VecAddPfS_S_i

.visible .entry _Z6VecAddPfS_S_i(
	.param .u64 .ptr .align 1 _Z6VecAddPfS_S_i_param_0,
	.param .u64 .ptr .align 1 _Z6VecAddPfS_S_i_param_1,
	.param .u64 .ptr .align 1 _Z6VecAddPfS_S_i_param_2,
	.param .u32 _Z6VecAddPfS_S_i_param_3
)
{
	.reg .b32 	%r<2>;
	.reg .b32 	%f<4>;
	.reg .b64 	%rd<11>;

	ld.param.u64 	%rd1, [_Z6VecAddPfS_S_i_param_0];
	ld.param.u64 	%rd2, [_Z6VecAddPfS_S_i_param_1];
	ld.param.u64 	%rd3, [_Z6VecAddPfS_S_i_param_2];
	cvta.to.global.u64 	%rd4, %rd3;
	cvta.to.global.u64 	%rd5, %rd2;
	cvta.to.global.u64 	%rd6, %rd1;
	mov.u32 	%r1, %tid.x;
	mul.wide.u32 	%rd7, %r1, 4;
	add.s64 	%rd8, %rd6, %rd7;
	ld.global.f32 	%f1, [%rd8];
	add.s64 	%rd9, %rd5, %rd7;
	ld.global.f32 	%f2, [%rd9];
	add.f32 	%f3, %f1, %f2;
	add.s64 	%rd10, %rd4, %rd7;
	st.global.f32 	[%rd10], %f3;
	ret;

}


// ===== COMPILED SASS (sm_100) =====

	.target	sm_100

	.elftype	@"ET_EXEC"


//--------------------- .note.nv.tkinfo           --------------------------
	.section	.note.nv.tkinfo,"",@"SHT_NOTE"
	.sectionflags	@"SHF_NOTE_NV_TKINFO"
	.tkinfo
        /*0018*/ 	.word	0x00000002
        /*0030*/ 	.string	""
        /*0030*/ 	.string	"ptxas"
        /*0030*/ 	.string	"Cuda compilation tools, release 13.0, V13.0.88"
        /*0030*/ 	.string	"Build cuda_13.0.r13.0/compiler.36424714_0"
        /*0030*/ 	.string	"-arch sm_100 -m 64 "



//--------------------- .note.nv.cuinfo           --------------------------
	.section	.note.nv.cuinfo,"",@"SHT_NOTE"
	.sectionflags	@"SHF_NOTE_NV_CUINFO"
        /*0018*/ 	.short	0x0002
        /*001a*/ 	.short	0x0064
        /*001c*/ 	.short	0x0082
	.zero		2


//--------------------- .nv.info                  --------------------------
	.section	.nv.info,"",@"SHT_CUDA_INFO"
	.align	4


	//----- nvinfo : EIATTR_REGCOUNT
	.align		4
        /*0000*/ 	.byte	0x04, 0x2f
        /*0002*/ 	.short	(.L_1 - .L_0)
	.align		4
.L_0:
        /*0004*/ 	.word	index@(_Z6VecAddPfS_S_i)
        /*0008*/ 	.word	0x0000000c


	//----- nvinfo : EIATTR_FRAME_SIZE
	.align		4
.L_1:
        /*000c*/ 	.byte	0x04, 0x11
        /*000e*/ 	.short	(.L_3 - .L_2)
	.align		4
.L_2:
        /*0010*/ 	.word	index@(_Z6VecAddPfS_S_i)
        /*0014*/ 	.word	0x00000000


	//----- nvinfo : EIATTR_MIN_STACK_SIZE
	.align		4
.L_3:
        /*0018*/ 	.byte	0x04, 0x12
        /*001a*/ 	.short	(.L_5 - .L_4)
	.align		4
.L_4:
        /*001c*/ 	.word	index@(_Z6VecAddPfS_S_i)
        /*0020*/ 	.word	0x00000000
.L_5:


//--------------------- .nv.compat                --------------------------
	.section	.nv.compat,"",@"SHT_CUDA_COMPAT_INFO"
	.align	4
        /*0000*/ 	.byte	0x02, 0x09, 0x00, 0x00, 0x02, 0x02, 0x01, 0x00, 0x02, 0x05, 0x05, 0x00, 0x03, 0x07, 0x01, 0x01
        /*0010*/ 	.byte	0x02, 0x03, 0x00, 0x00, 0x02, 0x06, 0x01, 0x00, 0x04, 0x0b, 0x08, 0x00, 0x09, 0x00, 0x00, 0x00
        /*0020*/ 	.byte	0x00, 0x00, 0x00, 0x00


//--------------------- .nv.info._Z6VecAddPfS_S_i --------------------------
	.section	.nv.info._Z6VecAddPfS_S_i,"",@"SHT_CUDA_INFO"
	.sectionflags	@""
	.align	4


	//----- nvinfo : EIATTR_CUDA_API_VERSION
	.align		4
        /*0000*/ 	.byte	0x04, 0x37
        /*0002*/ 	.short	(.L_7 - .L_6)
.L_6:
        /*0004*/ 	.word	0x00000082


	//----- nvinfo : EIATTR_KPARAM_INFO
	.align		4
.L_7:
        /*0008*/ 	.byte	0x04, 0x17
        /*000a*/ 	.short	(.L_9 - .L_8)
.L_8:
        /*000c*/ 	.word	0x00000000
        /*0010*/ 	.short	0x0003
        /*0012*/ 	.short	0x0018
        /*0014*/ 	.byte	0x00, 0xf0, 0x11, 0x00


	//----- nvinfo : EIATTR_KPARAM_INFO
	.align		4
.L_9:
        /*0018*/ 	.byte	0x04, 0x17
        /*001a*/ 	.short	(.L_11 - .L_10)
.L_10:
        /*001c*/ 	.word	0x00000000
        /*0020*/ 	.short	0x0002
        /*0022*/ 	.short	0x0010
        /*0024*/ 	.byte	0x00, 0xf5, 0x21, 0x00


	//----- nvinfo : EIATTR_KPARAM_INFO
	.align		4
.L_11:
        /*0028*/ 	.byte	0x04, 0x17
        /*002a*/ 	.short	(.L_13 - .L_12)
.L_12:
        /*002c*/ 	.word	0x00000000
        /*0030*/ 	.short	0x0001
        /*0032*/ 	.short	0x0008
        /*0034*/ 	.byte	0x00, 0xf5, 0x21, 0x00


	//----- nvinfo : EIATTR_KPARAM_INFO
	.align		4
.L_13:
        /*0038*/ 	.byte	0x04, 0x17
        /*003a*/ 	.short	(.L_15 - .L_14)
.L_14:
        /*003c*/ 	.word	0x00000000
        /*0040*/ 	.short	0x0000
        /*0042*/ 	.short	0x0000
        /*0044*/ 	.byte	0x00, 0xf5, 0x21, 0x00


	//----- nvinfo : EIATTR_SPARSE_MMA_MASK
	.align		4
.L_15:
        /*0048*/ 	.byte	0x03, 0x50
        /*004a*/ 	.short	0x0000


	//----- nvinfo : EIATTR_MAXREG_COUNT
	.align		4
        /*004c*/ 	.byte	0x03, 0x1b
        /*004e*/ 	.short	0x00ff


	//----- nvinfo : EIATTR_MERCURY_ISA_VERSION
	.align		4
        /*0050*/ 	.byte	0x03, 0x5f
        /*0052*/ 	.short	0x0101


	//----- nvinfo : EIATTR_VRC_CTA_INIT_COUNT
	.align		4
        /*0054*/ 	.byte	0x02, 0x4a
	.zero		1
	.zero		1


	//----- nvinfo : EIATTR_EXIT_INSTR_OFFSETS
	.align		4
        /*0058*/ 	.byte	0x04, 0x1c
        /*005a*/ 	.short	(.L_17 - .L_16)


	//   ....[0]....
.L_16:
        /*005c*/ 	.word	0x000000d0


	//----- nvinfo : EIATTR_CBANK_PARAM_SIZE
	.align		4
.L_17:
        /*0060*/ 	.byte	0x03, 0x19
        /*0062*/ 	.short	0x001c


	//----- nvinfo : EIATTR_PARAM_CBANK
	.align		4
        /*0064*/ 	.byte	0x04, 0x0a
        /*0066*/ 	.short	(.L_19 - .L_18)
	.align		4
.L_18:
        /*0068*/ 	.word	index@(.nv.constant0._Z6VecAddPfS_S_i)
        /*006c*/ 	.short	0x0380
        /*006e*/ 	.short	0x001c


	//----- nvinfo : EIATTR_SW_WAR
	.align		4
.L_19:
        /*0070*/ 	.byte	0x04, 0x36
        /*0072*/ 	.short	(.L_21 - .L_20)
.L_20:
        /*0074*/ 	.word	0x00000008
.L_21:


//--------------------- .nv.callgraph             --------------------------
	.section	.nv.callgraph,"",@"SHT_CUDA_CALLGRAPH"
	.align	4
	.sectionentsize	8
	.align		4
        /*0000*/ 	.word	0x00000000
	.align		4
        /*0004*/ 	.word	0xffffffff
	.align		4
        /*0008*/ 	.word	0x00000000
	.align		4
        /*000c*/ 	.word	0xfffffffe
	.align		4
        /*0010*/ 	.word	0x00000000
	.align		4
        /*0014*/ 	.word	0xfffffffd
	.align		4
        /*0018*/ 	.word	0x00000000
	.align		4
        /*001c*/ 	.word	0xfffffffc


//--------------------- .text._Z6VecAddPfS_S_i    --------------------------
	.section	.text._Z6VecAddPfS_S_i,"ax",@progbits
	.align	128
        .global         _Z6VecAddPfS_S_i
        .type           _Z6VecAddPfS_S_i,@function
        .size           _Z6VecAddPfS_S_i,(.L_x_1 - _Z6VecAddPfS_S_i)
        .other          _Z6VecAddPfS_S_i,@"STO_CUDA_ENTRY STV_DEFAULT"
_Z6VecAddPfS_S_i:
.text._Z6VecAddPfS_S_i:
[----:B------:R-:W-:Y:S01]  /*0000*/  LDC R1, c[0x0][0x37c] ;  /* 0x0000df00ff017b82 */ /* 0x000fe20000000800 */
[----:B------:R-:W0:Y:S07]  /*0010*/  S2R R9, SR_TID.X ;  /* 0x0000000000097919 */ /* 0x000e2e0000002100 */
[----:B------:R-:W0:Y:S01]  /*0020*/  LDC.64 R2, c[0x0][0x380] ;  /* 0x0000e000ff027b82 */ /* 0x000e220000000a00 */
[----:B------:R-:W1:Y:S07]  /*0030*/  LDCU.64 UR4, c[0x0][0x358] ;  /* 0x00006b00ff0477ac */ /* 0x000e6e0008000a00 */
[----:B------:R-:W2:Y:S08]  /*0040*/  LDC.64 R4, c[0x0][0x388] ;  /* 0x0000e200ff047b82 */ /* 0x000eb00000000a00 */
[----:B------:R-:W3:Y:S01]  /*0050*/  LDC.64 R6, c[0x0][0x390] ;  /* 0x0000e400ff067b82 */ /* 0x000ee20000000a00 */
[----:B0-----:R-:W-:-:S04]  /*0060*/  IMAD.WIDE.U32 R2, R9, 0x4, R2 ;  /* 0x0000000409027825 */ /* 0x001fc800078e0002 */
[C---:B--2---:R-:W-:Y:S02]  /*0070*/  IMAD.WIDE.U32 R4, R9.reuse, 0x4, R4 ;  /* 0x0000000409047825 */ /* 0x044fe400078e0004 */
[----:B-1----:R-:W2:Y:S04]  /*0080*/  LDG.E R2, desc[UR4][R2.64] ;  /* 0x0000000402027981 */ /* 0x002ea8000c1e1900 */
[----:B------:R-:W2:Y:S01]  /*0090*/  LDG.E R5, desc[UR4][R4.64] ;  /* 0x0000000404057981 */ /* 0x000ea2000c1e1900 */
[----:B---3--:R-:W-:-:S04]  /*00a0*/  IMAD.WIDE.U32 R6, R9, 0x4, R6 ;  /* 0x0000000409067825 */ /* 0x008fc800078e0006 */
[----:B--2---:R-:W-:-:S05]  /*00b0*/  FADD R9, R2, R5 ;  /* 0x0000000502097221 */ /* 0x004fca0000000000 */
[----:B------:R-:W-:Y:S01]  /*00c0*/  STG.E desc[UR4][R6.64], R9 ;  /* 0x0000000906007986 */ /* 0x000fe2000c101904 */
[----:B------:R-:W-:Y:S05]  /*00d0*/  EXIT ;  /* 0x000000000000794d */ /* 0x000fea0003800000 */
.L_x_0:
[----:B------:R-:W-:-:S00]  /*00e0*/  BRA `(.L_x_0) ;  /* 0xfffffffc00fc7947 */ /* 0x000fc0000383ffff */
[----:B------:R-:W-:-:S00]  /*00f0*/  NOP ;  /* 0x0000000000007918 */ /* 0x000fc00000000000 */
        /* <DEDUP_REMOVED lines=8> */
.L_x_1:


//--------------------- .nv.shared.reserved.0     --------------------------
	.section	.nv.shared.reserved.0,"aw",@nobits
	.weak		__nv_reservedSMEM_offset_0_alias
	.size		__nv_reservedSMEM_offset_0_alias, 0, 64
	.other		__nv_reservedSMEM_offset_0_alias,@"STO_CUDA_RESERVED_SHARED STV_DEFAULT"
__nv_reservedSMEM_offset_0_alias:
	.zero		0
	.zero		64


//--------------------- .nv.constant0._Z6VecAddPfS_S_i --------------------------
	.section	.nv.constant0._Z6VecAddPfS_S_i,"a",@progbits
	.sectionflags	@""
	.align	4
.nv.constant0._Z6VecAddPfS_S_i:
	.zero		924


//--------------------- SYMBOLS --------------------------

	.type		.nv.reservedSmem.offset0,@object
	.size		.nv.reservedSmem.offset0,0x4
